//
// Generated by NVIDIA NVVM Compiler
//
// Compiler Build ID: CL-36424714
// Cuda compilation tools, release 13.0, V13.0.88
// Based on NVVM 20.0.0
//

.version 9.0
.target sm_100
.address_size 64

	// .globl	_Z15solution_kernelPKfPfmm

.visible .entry _Z15solution_kernelPKfPfmm(
	.param .u64 .ptr .align 1 _Z15solution_kernelPKfPfmm_param_0,
	.param .u64 .ptr .align 1 _Z15solution_kernelPKfPfmm_param_1,
	.param .u64 _Z15solution_kernelPKfPfmm_param_2,
	.param .u64 _Z15solution_kernelPKfPfmm_param_3
)
{
	.reg .pred 	%p<4>;
	.reg .b32 	%r<12>;
	.reg .b32 	%f<21>;
	.reg .b64 	%rd<13>;

	ld.param.u64 	%rd2, [_Z15solution_kernelPKfPfmm_param_0];
	ld.param.u64 	%rd3, [_Z15solution_kernelPKfPfmm_param_1];
	ld.param.u64 	%rd4, [_Z15solution_kernelPKfPfmm_param_2];
	ld.param.u64 	%rd6, [_Z15solution_kernelPKfPfmm_param_3];
	mov.u32 	%r3, %ctaid.x;
	mov.u32 	%r4, %ntid.x;
	mov.u32 	%r5, %tid.x;
	mad.lo.s32 	%r1, %r3, %r4, %r5;
	mov.u32 	%r6, %ctaid.y;
	mov.u32 	%r7, %ntid.y;
	mov.u32 	%r8, %tid.y;
	mad.lo.s32 	%r9, %r6, %r7, %r8;
	cvt.s64.s32 	%rd7, %r1;
	shr.u64 	%rd1, %rd6, 2;
	setp.le.u64 	%p1, %rd1, %rd7;
	cvt.u64.u32 	%rd8, %r9;
	setp.le.u64 	%p2, %rd4, %rd8;
	or.pred  	%p3, %p1, %p2;
	@%p3 bra 	$L__BB0_2;
	cvta.to.global.u64 	%rd10, %rd3;
	cvt.u32.u64 	%r10, %rd1;
	mad.lo.s32 	%r11, %r9, %r10, %r1;
	mul.wide.s32 	%rd11, %r11, 16;
	add.s64 	%rd9, %rd2, %rd11;
	// begin inline asm
	ld.global.nc.v4.f32 {%f1,%f2,%f3,%f4}, [%rd9];
	// end inline asm
	mul.f32 	%f5, %f1, 0fBFB8AA3B;
	ex2.approx.f32 	%f6, %f5;
	add.f32 	%f7, %f6, 0f3F800000;
	rcp.rn.f32 	%f8, %f7;
	mul.f32 	%f9, %f2, 0fBFB8AA3B;
	ex2.approx.f32 	%f10, %f9;
	add.f32 	%f11, %f10, 0f3F800000;
	rcp.rn.f32 	%f12, %f11;
	mul.f32 	%f13, %f3, 0fBFB8AA3B;
	ex2.approx.f32 	%f14, %f13;
	add.f32 	%f15, %f14, 0f3F800000;
	rcp.rn.f32 	%f16, %f15;
	mul.f32 	%f17, %f4, 0fBFB8AA3B;
	ex2.approx.f32 	%f18, %f17;
	add.f32 	%f19, %f18, 0f3F800000;
	rcp.rn.f32 	%f20, %f19;
	add.s64 	%rd12, %rd10, %rd11;
	st.global.v4.f32 	[%rd12], {%f8, %f12, %f16, %f20};
$L__BB0_2:
	ret;

}


// ===== COMPILED SASS (sm_100) =====

	.target	sm_100

	.elftype	@"ET_EXEC"


//--------------------- .note.nv.tkinfo           --------------------------
	.section	.note.nv.tkinfo,"",@"SHT_NOTE"
	.sectionflags	@"SHF_NOTE_NV_TKINFO"
	.tkinfo
        /*0018*/ 	.word	0x00000002
        /*0030*/ 	.string	""
        /*0030*/ 	.string	"ptxas"
        /*0030*/ 	.string	"Cuda compilation tools, release 13.0, V13.0.88"
        /*0030*/ 	.string	"Build cuda_13.0.r13.0/compiler.36424714_0"
        /*0030*/ 	.string	"-arch sm_100 -m 64 "



//--------------------- .note.nv.cuinfo           --------------------------
	.section	.note.nv.cuinfo,"",@"SHT_NOTE"
	.sectionflags	@"SHF_NOTE_NV_CUINFO"
        /*0018*/ 	.short	0x0002
        /*001a*/ 	.short	0x0064
        /*001c*/ 	.short	0x0082
	.zero		2


//--------------------- .nv.info                  --------------------------
	.section	.nv.info,"",@"SHT_CUDA_INFO"
	.align	4


	//----- nvinfo : EIATTR_REGCOUNT
	.align		4
        /*0000*/ 	.byte	0x04, 0x2f
        /*0002*/ 	.short	(.L_1 - .L_0)
	.align		4
.L_0:
        /*0004*/ 	.word	index@(_Z15solution_kernelPKfPfmm)
        /*0008*/ 	.word	0x00000012


	//----- nvinfo : EIATTR_FRAME_SIZE
	.align		4
.L_1:
        /*000c*/ 	.byte	0x04, 0x11
        /*000e*/ 	.short	(.L_3 - .L_2)
	.align		4
.L_2:
        /*0010*/ 	.word	index@($__internal_0_$__cuda_sm20_rcp_rn_f32_slowpath)
        /*0014*/ 	.word	0x00000000


	//----- nvinfo : EIATTR_FRAME_SIZE
	.align		4
.L_3:
        /*0018*/ 	.byte	0x04, 0x11
        /*001a*/ 	.short	(.L_5 - .L_4)
	.align		4
.L_4:
        /*001c*/ 	.word	index@(_Z15solution_kernelPKfPfmm)
        /*0020*/ 	.word	0x00000000


	//----- nvinfo : EIATTR_MIN_STACK_SIZE
	.align		4
.L_5:
        /*0024*/ 	.byte	0x04, 0x12
        /*0026*/ 	.short	(.L_7 - .L_6)
	.align		4
.L_6:
        /*0028*/ 	.word	index@(_Z15solution_kernelPKfPfmm)
        /*002c*/ 	.word	0x00000000
.L_7:


//--------------------- .nv.compat                --------------------------
	.section	.nv.compat,"",@"SHT_CUDA_COMPAT_INFO"
	.align	4
        /*0000*/ 	.byte	0x02, 0x09, 0x00, 0x00, 0x02, 0x02, 0x01, 0x00, 0x02, 0x05, 0x05, 0x00, 0x03, 0x07, 0x01, 0x01
        /*0010*/ 	.byte	0x02, 0x03, 0x00, 0x00, 0x02, 0x06, 0x01, 0x00, 0x04, 0x0b, 0x08, 0x00, 0x01, 0x00, 0x00, 0x00
        /*0020*/ 	.byte	0x00, 0x00, 0x00, 0x00


//--------------------- .nv.info._Z15solution_kernelPKfPfmm --------------------------
	.section	.nv.info._Z15solution_kernelPKfPfmm,"",@"SHT_CUDA_INFO"
	.sectionflags	@""
	.align	4


	//----- nvinfo : EIATTR_CUDA_API_VERSION
	.align		4
        /*0000*/ 	.byte	0x04, 0x37
        /*0002*/ 	.short	(.L_9 - .L_8)
.L_8:
        /*0004*/ 	.word	0x00000082


	//----- nvinfo : EIATTR_KPARAM_INFO
	.align		4
.L_9:
        /*0008*/ 	.byte	0x04, 0x17
        /*000a*/ 	.short	(.L_11 - .L_10)
.L_10:
        /*000c*/ 	.word	0x00000000
        /*0010*/ 	.short	0x0003
        /*0012*/ 	.short	0x0018
        /*0014*/ 	.byte	0x00, 0xf0, 0x21, 0x00


	//----- nvinfo : EIATTR_KPARAM_INFO
	.align		4
.L_11:
        /*0018*/ 	.byte	0x04, 0x17
        /*001a*/ 	.short	(.L_13 - .L_12)
.L_12:
        /*001c*/ 	.word	0x00000000
        /*0020*/ 	.short	0x0002
        /*0022*/ 	.short	0x0010
        /*0024*/ 	.byte	0x00, 0xf0, 0x21, 0x00


	//----- nvinfo : EIATTR_KPARAM_INFO
	.align		4
.L_13:
        /*0028*/ 	.byte	0x04, 0x17
        /*002a*/ 	.short	(.L_15 - .L_14)
.L_14:
        /*002c*/ 	.word	0x00000000
        /*0030*/ 	.short	0x0001
        /*0032*/ 	.short	0x0008
        /*0034*/ 	.byte	0x00, 0xf5, 0x21, 0x00


	//----- nvinfo : EIATTR_KPARAM_INFO
	.align		4
.L_15:
        /*0038*/ 	.byte	0x04, 0x17
        /*003a*/ 	.short	(.L_17 - .L_16)
.L_16:
        /*003c*/ 	.word	0x00000000
        /*0040*/ 	.short	0x0000
        /*0042*/ 	.short	0x0000
        /*0044*/ 	.byte	0x00, 0xf5, 0x21, 0x00


	//----- nvinfo : EIATTR_SPARSE_MMA_MASK
	.align		4
.L_17:
        /*0048*/ 	.byte	0x03, 0x50
        /*004a*/ 	.short	0x0000


	//----- nvinfo : EIATTR_MAXREG_COUNT
	.align		4
        /*004c*/ 	.byte	0x03, 0x1b
        /*004e*/ 	.short	0x00ff


	//----- nvinfo : EIATTR_MERCURY_ISA_VERSION
	.align		4
        /*0050*/ 	.byte	0x03, 0x5f
        /*0052*/ 	.short	0x0101


	//----- nvinfo : EIATTR_VRC_CTA_INIT_COUNT
	.align		4
        /*0054*/ 	.byte	0x02, 0x4a
	.zero		1
	.zero		1


	//----- nvinfo : EIATTR_EXIT_INSTR_OFFSETS
	.align		4
        /*0058*/ 	.byte	0x04, 0x1c
        /*005a*/ 	.short	(.L_19 - .L_18)


	//   ....[0]....
.L_18:
        /*005c*/ 	.word	0x00000120


	//   ....[1]....
        /*0060*/ 	.word	0x000006b0


	//----- nvinfo : EIATTR_CRS_STACK_SIZE
	.align		4
.L_19:
        /*0064*/ 	.byte	0x04, 0x1e
        /*0066*/ 	.short	(.L_21 - .L_20)
.L_20:
        /*0068*/ 	.word	0x00000000


	//----- nvinfo : EIATTR_CBANK_PARAM_SIZE
	.align		4
.L_21:
        /*006c*/ 	.byte	0x03, 0x19
        /*006e*/ 	.short	0x0020


	//----- nvinfo : EIATTR_PARAM_CBANK
	.align		4
        /*0070*/ 	.byte	0x04, 0x0a
        /*0072*/ 	.short	(.L_23 - .L_22)
	.align		4
.L_22:
        /*0074*/ 	.word	index@(.nv.constant0._Z15solution_kernelPKfPfmm)
        /*0078*/ 	.short	0x0380
        /*007a*/ 	.short	0x0020


	//----- nvinfo : EIATTR_SW_WAR
	.align		4
.L_23:
        /*007c*/ 	.byte	0x04, 0x36
        /*007e*/ 	.short	(.L_25 - .L_24)
.L_24:
        /*0080*/ 	.word	0x00000008
.L_25:


//--------------------- .nv.callgraph             --------------------------
	.section	.nv.callgraph,"",@"SHT_CUDA_CALLGRAPH"
	.align	4
	.sectionentsize	8
	.align		4
        /*0000*/ 	.word	0x00000000
	.align		4
        /*0004*/ 	.word	0xffffffff
	.align		4
        /*0008*/ 	.word	0x00000000
	.align		4
        /*000c*/ 	.word	0xfffffffe
	.align		4
        /*0010*/ 	.word	0x00000000
	.align		4
        /*0014*/ 	.word	0xfffffffd
	.align		4
        /*0018*/ 	.word	0x00000000
	.align		4
        /*001c*/ 	.word	0xfffffffc


//--------------------- .text._Z15solution_kernelPKfPfmm --------------------------
	.section	.text._Z15solution_kernelPKfPfmm,"ax",@progbits
	.align	128
        .global         _Z15solution_kernelPKfPfmm
        .type           _Z15solution_kernelPKfPfmm,@function
        .size           _Z15solution_kernelPKfPfmm,(.L_x_17 - _Z15solution_kernelPKfPfmm)
        .other          _Z15solution_kernelPKfPfmm,@"STO_CUDA_ENTRY STV_DEFAULT"
_Z15solution_kernelPKfPfmm:
.text._Z15solution_kernelPKfPfmm:
[----:B------:R-:W-:Y:S01]  /*0000*/  LDC R1, c[0x0][0x37c] ;  /* 0x0000df00ff017b82 */ /* 0x000fe20000000800 */
[----:B------:R-:W0:Y:S07]  /*0010*/  S2R R5, SR_TID.Y ;  /* 0x0000000000057919 */ /* 0x000e2e0000002200 */
[----:B------:R-:W1:Y:S01]  /*0020*/  LDC R3, c[0x0][0x360] ;  /* 0x0000d800ff037b82 */ /* 0x000e620000000800 */
[----:B------:R-:W2:Y:S01]  /*0030*/  LDCU.128 UR8, c[0x0][0x390] ;  /* 0x00007200ff0877ac */ /* 0x000ea20008000c00 */
[----:B------:R-:W1:Y:S06]  /*0040*/  S2R R2, SR_TID.X ;  /* 0x0000000000027919 */ /* 0x000e6c0000002100 */
[----:B------:R-:W0:Y:S08]  /*0050*/  S2UR UR4, SR_CTAID.Y ;  /* 0x00000000000479c3 */ /* 0x000e300000002600 */
[----:B------:R-:W0:Y:S08]  /*0060*/  LDC R0, c[0x0][0x364] ;  /* 0x0000d900ff007b82 */ /* 0x000e300000000800 */
[----:B------:R-:W1:Y:S01]  /*0070*/  S2UR UR5, SR_CTAID.X ;  /* 0x00000000000579c3 */ /* 0x000e620000002500 */
[----:B0-----:R-:W-:Y:S01]  /*0080*/  IMAD R0, R0, UR4, R5 ;  /* 0x0000000400007c24 */ /* 0x001fe2000f8e0205 */
[----:B--2---:R-:W-:-:S04]  /*0090*/  USHF.R.U64 UR4, UR10, 0x2, UR11 ;  /* 0x000000020a047899 */ /* 0x004fc8000800120b */
[----:B------:R-:W-:Y:S01]  /*00a0*/  ISETP.GE.U32.AND P0, PT, R0, UR8, PT ;  /* 0x0000000800007c0c */ /* 0x000fe2000bf06070 */
[----:B-1----:R-:W-:Y:S01]  /*00b0*/  IMAD R3, R3, UR5, R2 ;  /* 0x0000000503037c24 */ /* 0x002fe2000f8e0202 */
[----:B------:R-:W-:Y:S02]  /*00c0*/  USHF.R.U32.HI UR5, URZ, 0x2, UR11 ;  /* 0x00000002ff057899 */ /* 0x000fe4000801160b */
[----:B------:R-:W-:Y:S02]  /*00d0*/  ISETP.GE.U32.AND.EX P0, PT, RZ, UR9, PT, P0 ;  /* 0x00000009ff007c0c */ /* 0x000fe4000bf06100 */
[----:B------:R-:W-:Y:S02]  /*00e0*/  ISETP.GE.U32.AND P1, PT, R3, UR4, PT ;  /* 0x0000000403007c0c */ /* 0x000fe4000bf26070 */
[----:B------:R-:W-:Y:S01]  /*00f0*/  IMAD.U32 R5, RZ, RZ, UR5 ;  /* 0x00000005ff057e24 */ /* 0x000fe2000f8e00ff */
[----:B------:R-:W-:-:S04]  /*0100*/  SHF.R.S32.HI R2, RZ, 0x1f, R3 ;  /* 0x0000001fff027819 */ /* 0x000fc80000011403 */
[----:B------:R-:W-:-:S13]  /*0110*/  ISETP.LE.U32.OR.EX P0, PT, R5, R2, P0, P1 ;  /* 0x000000020500720c */ /* 0x000fda0000703510 */
[----:B------:R-:W-:Y:S05]  /*0120*/  @P0 EXIT ;  /* 0x000000000000094d */ /* 0x000fea0003800000 */
[----:B------:R-:W0:Y:S01]  /*0130*/  LDC.64 R4, c[0x0][0x380] ;  /* 0x0000e000ff047b82 */ /* 0x000e220000000a00 */
[----:B------:R-:W1:Y:S01]  /*0140*/  LDCU.64 UR6, c[0x0][0x358] ;  /* 0x00006b00ff0677ac */ /* 0x000e620008000a00 */
[----:B------:R-:W-:-:S04]  /*0150*/  IMAD R3, R0, UR4, R3 ;  /* 0x0000000400037c24 */ /* 0x000fc8000f8e0203 */
[----:B0-----:R-:W-:-:S06]  /*0160*/  IMAD.WIDE R4, R3, 0x10, R4 ;  /* 0x0000001003047825 */ /* 0x001fcc00078e0204 */
[----:B-1----:R-:W2:Y:S01]  /*0170*/  LDG.E.128.CONSTANT R4, desc[UR6][R4.64] ;  /* 0x0000000604047981 */ /* 0x002ea2000c1e9d00 */
[----:B------:R-:W-:Y:S01]  /*0180*/  BSSY.RECONVERGENT B0, `(.L_x_0) ;  /* 0x0000013000007945 */ /* 0x000fe20003800200 */
[----:B--2---:R-:W-:-:S05]  /*0190*/  FMUL R0, R4, -1.4426950216293334961 ;  /* 0xbfb8aa3b04007820 */ /* 0x004fca0000400000 */
[----:B------:R-:W-:-:S13]  /*01a0*/  FSETP.GEU.AND P0, PT, R0, -126, PT ;  /* 0xc2fc00000000780b */ /* 0x000fda0003f0e000 */
[----:B------:R-:W-:-:S04]  /*01b0*/  @!P0 FMUL R0, R0, 0.5 ;  /* 0x3f00000000008820 */ /* 0x000fc80000400000 */
[----:B------:R-:W0:Y:S02]  /*01c0*/  MUFU.EX2 R2, R0 ;  /* 0x0000000000027308 */ /* 0x000e240000000800 */
[----:B0-----:R-:W-:-:S04]  /*01d0*/  @!P0 FMUL R2, R2, R2 ;  /* 0x0000000202028220 */ /* 0x001fc80000400000 */
[----:B------:R-:W-:-:S04]  /*01e0*/  FADD R0, R2, 1 ;  /* 0x3f80000002007421 */ /* 0x000fc80000000000 */
[----:B------:R-:W-:-:S05]  /*01f0*/  VIADD R2, R0, 0x1800000 ;  /* 0x0180000000027836 */ /* 0x000fca0000000000 */
[----:B------:R-:W-:-:S04]  /*0200*/  LOP3.LUT R2, R2, 0x7f800000, RZ, 0xc0, !PT ;  /* 0x7f80000002027812 */ /* 0x000fc800078ec0ff */
[----:B------:R-:W-:-:S13]  /*0210*/  ISETP.GT.U32.AND P0, PT, R2, 0x1ffffff, PT ;  /* 0x01ffffff0200780c */ /* 0x000fda0003f04070 */
[----:B------:R-:W-:Y:S05]  /*0220*/  @P0 BRA `(.L_x_1) ;  /* 0x0000000000100947 */ /* 0x000fea0003800000 */
[----:B------:R-:W-:-:S07]  /*0230*/  MOV R8, 0x250 ;  /* 0x0000025000087802 */ /* 0x000fce0000000f00 */
[----:B------:R-:W-:Y:S05]  /*0240*/  CALL.REL.NOINC `($__internal_0_$__cuda_sm20_rcp_rn_f32_slowpath) ;  /* 0x00000004001c7944 */ /* 0x000fea0003c00000 */
[----:B------:R-:W-:Y:S01]  /*0250*/  MOV R4, R0 ;  /* 0x0000000000047202 */ /* 0x000fe20000000f00 */
[----:B------:R-:W-:Y:S06]  /*0260*/  BRA `(.L_x_2) ;  /* 0x0000000000107947 */ /* 0x000fec0003800000 */
.L_x_1:
[----:B------:R-:W0:Y:S02]  /*0270*/  MUFU.RCP R9, R0 ;  /* 0x0000000000097308 */ /* 0x000e240000001000 */
[----:B0-----:R-:W-:-:S04]  /*0280*/  FFMA R2, R0, R9, -1 ;  /* 0xbf80000000027423 */ /* 0x001fc80000000009 */
[----:B------:R-:W-:-:S04]  /*0290*/  FADD.FTZ R2, -R2, -RZ ;  /* 0x800000ff02027221 */ /* 0x000fc80000010100 */
[----:B------:R-:W-:-:S07]  /*02a0*/  FFMA R4, R9, R2, R9 ;  /* 0x0000000209047223 */ /* 0x000fce0000000009 */
.L_x_2:
[----:B------:R-:W-:Y:S05]  /*02b0*/  BSYNC.RECONVERGENT B0 ;  /* 0x0000000000007941 */ /* 0x000fea0003800200 */
.L_x_0:
[----:B------:R-:W-:Y:S01]  /*02c0*/  FMUL R5, R5, -1.4426950216293334961 ;  /* 0xbfb8aa3b05057820 */ /* 0x000fe20000400000 */
[----:B------:R-:W-:Y:S04]  /*02d0*/  BSSY.RECONVERGENT B0, `(.L_x_3) ;  /* 0x0000012000007945 */ /* 0x000fe80003800200 */
        /* <DEDUP_REMOVED lines=13> */
.L_x_4:
[----:B------:R-:W0:Y:S02]  /*03b0*/  MUFU.RCP R5, R0 ;  /* 0x0000000000057308 */ /* 0x000e240000001000 */
[----:B0-----:R-:W-:-:S04]  /*03c0*/  FFMA R2, R0, R5, -1 ;  /* 0xbf80000000027423 */ /* 0x001fc80000000005 */
[----:B------:R-:W-:-:S04]  /*03d0*/  FADD.FTZ R2, -R2, -RZ ;  /* 0x800000ff02027221 */ /* 0x000fc80000010100 */
[----:B------:R-:W-:-:S07]  /*03e0*/  FFMA R5, R5, R2, R5 ;  /* 0x0000000205057223 */ /* 0x000fce0000000005 */
.L_x_5:
[----:B------:R-:W-:Y:S05]  /*03f0*/  BSYNC.RECONVERGENT B0 ;  /* 0x0000000000007941 */ /* 0x000fea0003800200 */
.L_x_3:
        /* <DEDUP_REMOVED lines=15> */
.L_x_7:
[----:B------:R-:W0:Y:S02]  /*04f0*/  MUFU.RCP R9, R0 ;  /* 0x0000000000097308 */ /* 0x000e240000001000 */
[----:B0-----:R-:W-:-:S04]  /*0500*/  FFMA R2, R0, R9, -1 ;  /* 0xbf80000000027423 */ /* 0x001fc80000000009 */
[----:B------:R-:W-:-:S04]  /*0510*/  FADD.FTZ R2, -R2, -RZ ;  /* 0x800000ff02027221 */ /* 0x000fc80000010100 */
[----:B------:R-:W-:-:S07]  /*0520*/  FFMA R6, R9, R2, R9 ;  /* 0x0000000209067223 */ /* 0x000fce0000000009 */
.L_x_8:
[----:B------:R-:W-:Y:S05]  /*0530*/  BSYNC.RECONVERGENT B0 ;  /* 0x0000000000007941 */ /* 0x000fea0003800200 */
.L_x_6:
        /* <DEDUP_REMOVED lines=15> */
.L_x_10:
[----:B------:R-:W0:Y:S02]  /*0630*/  MUFU.RCP R7, R0 ;  /* 0x0000000000077308 */ /* 0x000e240000001000 */
[----:B0-----:R-:W-:-:S04]  /*0640*/  FFMA R2, R0, R7, -1 ;  /* 0xbf80000000027423 */ /* 0x001fc80000000007 */
[----:B------:R-:W-:-:S04]  /*0650*/  FADD.FTZ R2, -R2, -RZ ;  /* 0x800000ff02027221 */ /* 0x000fc80000010100 */
[----:B------:R-:W-:-:S07]  /*0660*/  FFMA R7, R7, R2, R7 ;  /* 0x0000000207077223 */ /* 0x000fce0000000007 */
.L_x_11:
[----:B------:R-:W-:Y:S05]  /*0670*/  BSYNC.RECONVERGENT B0 ;  /* 0x0000000000007941 */ /* 0x000fea0003800200 */
.L_x_9:
[----:B------:R-:W0:Y:S02]  /*0680*/  LDC.64 R8, c[0x0][0x388] ;  /* 0x0000e200ff087b82 */ /* 0x000e240000000a00 */
[----:B0-----:R-:W-:-:S05]  /*0690*/  IMAD.WIDE R2, R3, 0x10, R8 ;  /* 0x0000001003027825 */ /* 0x001fca00078e0208 */
[----:B------:R-:W-:Y:S01]  /*06a0*/  STG.E.128 desc[UR6][R2.64], R4 ;  /* 0x0000000402007986 */ /* 0x000fe2000c101d06 */
[----:B------:R-:W-:Y:S05]  /*06b0*/  EXIT ;  /* 0x000000000000794d */ /* 0x000fea0003800000 */
        .weak           $__internal_0_$__cuda_sm20_rcp_rn_f32_slowpath
        .type           $__internal_0_$__cuda_sm20_rcp_rn_f32_slowpath,@function
        .size           $__internal_0_$__cuda_sm20_rcp_rn_f32_slowpath,(.L_x_17 - $__internal_0_$__cuda_sm20_rcp_rn_f32_slowpath)
$__internal_0_$__cuda_sm20_rcp_rn_f32_slowpath:
[----:B------:R-:W-:Y:S01]  /*06c0*/  IMAD.SHL.U32 R2, R0, 0x2, RZ ;  /* 0x0000000200027824 */ /* 0x000fe200078e00ff */
[----:B------:R-:W-:Y:S04]  /*06d0*/  BSSY.RECONVERGENT B1, `(.L_x_12) ;  /* 0x0000030000017945 */ /* 0x000fe80003800200 */
[----:B------:R-:W-:-:S04]  /*06e0*/  SHF.R.U32.HI R13, RZ, 0x18, R2 ;  /* 0x00000018ff0d7819 */ /* 0x000fc80000011602 */
[----:B------:R-:W-:-:S13]  /*06f0*/  ISETP.NE.U32.AND P0, PT, R13, RZ, PT ;  /* 0x000000ff0d00720c */ /* 0x000fda0003f05070 */
[----:B------:R-:W-:Y:S05]  /*0700*/  @P0 BRA `(.L_x_13) ;  /* 0x0000000000280947 */ /* 0x000fea0003800000 */
[----:B------:R-:W-:-:S04]  /*0710*/  SHF.L.U32 R2, R0, 0x1, RZ ;  /* 0x0000000100027819 */ /* 0x000fc800000006ff */
[----:B------:R-:W-:-:S13]  /*0720*/  ISETP.NE.AND P0, PT, R2, RZ, PT ;  /* 0x000000ff0200720c */ /* 0x000fda0003f05270 */
[----:B------:R-:W-:Y:S01]  /*0730*/  @P0 FFMA R10, R0, 1.84467440737095516160e+19, RZ ;  /* 0x5f800000000a0823 */ /* 0x000fe200000000ff */
[----:B------:R-:W-:Y:S08]  /*0740*/  @!P0 MUFU.RCP R9, R0 ;  /* 0x0000000000098308 */ /* 0x000ff00000001000 */
[----:B------:R-:W0:Y:S02]  /*0750*/  @P0 MUFU.RCP R11, R10 ;  /* 0x0000000a000b0308 */ /* 0x000e240000001000 */
[----:B0-----:R-:W-:-:S04]  /*0760*/  @P0 FFMA R2, R10, R11, -1 ;  /* 0xbf8000000a020423 */ /* 0x001fc8000000000b */
[----:B------:R-:W-:-:S04]  /*0770*/  @P0 FADD.FTZ R2, -R2, -RZ ;  /* 0x800000ff02020221 */ /* 0x000fc80000010100 */
[----:B------:R-:W-:-:S04]  /*0780*/  @P0 FFMA R2, R11, R2, R11 ;  /* 0x000000020b020223 */ /* 0x000fc8000000000b */
[----:B------:R-:W-:Y:S01]  /*0790*/  @P0 FFMA R9, R2, 1.84467440737095516160e+19, RZ ;  /* 0x5f80000002090823 */ /* 0x000fe200000000ff */
[----:B------:R-:W-:Y:S06]  /*07a0*/  BRA `(.L_x_14) ;  /* 0x0000000000887947 */ /* 0x000fec0003800000 */
.L_x_13:
[----:B------:R-:W-:-:S05]  /*07b0*/  VIADD R15, R13, 0xffffff03 ;  /* 0xffffff030d0f7836 */ /* 0x000fca0000000000 */
[----:B------:R-:W-:-:S13]  /*07c0*/  ISETP.GT.U32.AND P0, PT, R15, 0x1, PT ;  /* 0x000000010f00780c */ /* 0x000fda0003f04070 */
[----:B------:R-:W-:Y:S05]  /*07d0*/  @P0 BRA `(.L_x_15) ;  /* 0x0000000000780947 */ /* 0x000fea0003800000 */
[----:B------:R-:W-:Y:S01]  /*07e0*/  LOP3.LUT R2, R0, 0x7fffff, RZ, 0xc0, !PT ;  /* 0x007fffff00027812 */ /* 0x000fe200078ec0ff */
[----:B------:R-:W-:-:S03]  /*07f0*/  HFMA2 R12, -RZ, RZ, 0, 1.78813934326171875e-07 ;  /* 0x00000003ff0c7431 */ /* 0x000fc600000001ff */
[----:B------:R-:W-:-:S04]  /*0800*/  LOP3.LUT R2, R2, 0x3f800000, RZ, 0xfc, !PT ;  /* 0x3f80000002027812 */ /* 0x000fc800078efcff */
[----:B------:R-:W0:Y:S01]  /*0810*/  MUFU.RCP R9, R2 ;  /* 0x0000000200097308 */ /* 0x000e220000001000 */
[----:B------:R-:W-:Y:S01]  /*0820*/  SHF.L.U32 R12, R12, R15, RZ ;  /* 0x0000000f0c0c7219 */ /* 0x000fe200000006ff */
[----:B0-----:R-:W-:-:S04]  /*0830*/  FFMA R10, R2, R9, -1 ;  /* 0xbf800000020a7423 */ /* 0x001fc80000000009 */
[----:B------:R-:W-:-:S04]  /*0840*/  FADD.FTZ R10, -R10, -RZ ;  /* 0x800000ff0a0a7221 */ /* 0x000fc80000010100 */
[CCC-:B------:R-:W-:Y:S01]  /*0850*/  FFMA.RM R11, R9.reuse, R10.reuse, R9.reuse ;  /* 0x0000000a090b7223 */ /* 0x1c0fe20000004009 */
[----:B------:R-:W-:-:S04]  /*0860*/  FFMA.RP R10, R9, R10, R9 ;  /* 0x0000000a090a7223 */ /* 0x000fc80000008009 */
[C---:B------:R-:W-:Y:S02]  /*0870*/  LOP3.LUT R9, R11.reuse, 0x7fffff, RZ, 0xc0, !PT ;  /* 0x007fffff0b097812 */ /* 0x040fe400078ec0ff */
[----:B------:R-:W-:Y:S02]  /*0880*/  FSETP.NEU.FTZ.AND P0, PT, R11, R10, PT ;  /* 0x0000000a0b00720b */ /* 0x000fe40003f1d000 */
[----:B------:R-:W-:Y:S02]  /*0890*/  LOP3.LUT R9, R9, 0x800000, RZ, 0xfc, !PT ;  /* 0x0080000009097812 */ /* 0x000fe400078efcff */
[----:B------:R-:W-:Y:S02]  /*08a0*/  SEL R10, RZ, 0xffffffff, !P0 ;  /* 0xffffffffff0a7807 */ /* 0x000fe40004000000 */
[----:B------:R-:W-:-:S03]  /*08b0*/  LOP3.LUT R12, R12, R9, RZ, 0xc0, !PT ;  /* 0x000000090c0c7212 */ /* 0x000fc600078ec0ff */
[----:B------:R-:W-:Y:S01]  /*08c0*/  IMAD.MOV R10, RZ, RZ, -R10 ;  /* 0x000000ffff0a7224 */ /* 0x000fe200078e0a0a */
[----:B------:R-:W-:-:S04]  /*08d0*/  SHF.R.U32.HI R12, RZ, R15, R12 ;  /* 0x0000000fff0c7219 */ /* 0x000fc8000001160c */
[----:B------:R-:W-:Y:S02]  /*08e0*/  LOP3.LUT P1, RZ, R10, R15, R9, 0xf8, !PT ;  /* 0x0000000f0aff7212 */ /* 0x000fe4000782f809 */
[C---:B------:R-:W-:Y:S02]  /*08f0*/  LOP3.LUT P0, RZ, R12.reuse, 0x1, RZ, 0xc0, !PT ;  /* 0x000000010cff7812 */ /* 0x040fe4000780c0ff */
[----:B------:R-:W-:-:S04]  /*0900*/  LOP3.LUT P2, RZ, R12, 0x2, RZ, 0xc0, !PT ;  /* 0x000000020cff7812 */ /* 0x000fc8000784c0ff */
[----:B------:R-:W-:Y:S02]  /*0910*/  PLOP3.LUT P0, PT, P0, P1, P2, 0xe0, 0x0 ;  /* 0x000000000000781c */ /* 0x000fe40000703c20 */
[----:B------:R-:W-:Y:S02]  /*0920*/  LOP3.LUT P1, RZ, R0, 0x7fffff, RZ, 0xc0, !PT ;  /* 0x007fffff00ff7812 */ /* 0x000fe4000782c0ff */
[----:B------:R-:W-:-:S04]  /*0930*/  SEL R2, RZ, 0x1, !P0 ;  /* 0x00000001ff027807 */ /* 0x000fc80004000000 */
[----:B------:R-:W-:-:S04]  /*0940*/  IADD3 R2, PT, PT, -R2, RZ, RZ ;  /* 0x000000ff02027210 */ /* 0x000fc80007ffe1ff */
[----:B------:R-:W-:Y:S01]  /*0950*/  ISETP.GE.AND P0, PT, R2, RZ, PT ;  /* 0x000000ff0200720c */ /* 0x000fe20003f06270 */
[----:B------:R-:W-:-:S05]  /*0960*/  VIADD R2, R13, 0xffffff04 ;  /* 0xffffff040d027836 */ /* 0x000fca0000000000 */
[----:B------:R-:W-:-:S07]  /*0970*/  SHF.R.U32.HI R9, RZ, R2, R9 ;  /* 0x00000002ff097219 */ /* 0x000fce0000011609 */
[----:B------:R-:W-:-:S05]  /*0980*/  @!P0 IADD3 R9, PT, PT, R9, 0x1, RZ ;  /* 0x0000000109098810 */ /* 0x000fca0007ffe0ff */
[----:B------:R-:W-:-:S05]  /*0990*/  @!P1 IMAD.SHL.U32 R9, R9, 0x2, RZ ;  /* 0x0000000209099824 */ /* 0x000fca00078e00ff */
[----:B------:R-:W-:Y:S01]  /*09a0*/  LOP3.LUT R9, R9, 0x80000000, R0, 0xf8, !PT ;  /* 0x8000000009097812 */ /* 0x000fe200078ef800 */
[----:B------:R-:W-:Y:S06]  /*09b0*/  BRA `(.L_x_14) ;  /* 0x0000000000047947 */ /* 0x000fec0003800000 */
.L_x_15:
[----:B------:R0:W1:Y:S02]  /*09c0*/  MUFU.RCP R9, R0 ;  /* 0x0000000000097308 */ /* 0x0000640000001000 */
.L_x_14:
[----:B------:R-:W-:Y:S05]  /*09d0*/  BSYNC.RECONVERGENT B1 ;  /* 0x0000000000017941 */ /* 0x000fea0003800200 */
.L_x_12:
[----:B01----:R-:W-:Y:S01]  /*09e0*/  MOV R0, R9 ;  /* 0x0000000900007202 */ /* 0x003fe20000000f00 */
[----:B------:R-:W-:-:S04]  /*09f0*/  HFMA2 R9, -RZ, RZ, 0, 0 ;  /* 0x00000000ff097431 */ /* 0x000fc800000001ff */
[----:B------:R-:W-:Y:S05]  /*0a00*/  RET.REL.NODEC R8 `(_Z15solution_kernelPKfPfmm) ;  /* 0xfffffff4087c7950 */ /* 0x000fea0003c3ffff */
.L_x_16:
[----:B------:R-:W-:-:S00]  /*0a10*/  BRA `(.L_x_16) ;  /* 0xfffffffc00fc7947 */ /* 0x000fc0000383ffff */
[----:B------:R-:W-:-:S00]  /*0a20*/  NOP ;  /* 0x0000000000007918 */ /* 0x000fc00000000000 */
        /* <DEDUP_REMOVED lines=13> */
.L_x_17:


//--------------------- .nv.shared.reserved.0     --------------------------
	.section	.nv.shared.reserved.0,"aw",@nobits
	.weak		__nv_reservedSMEM_offset_0_alias
	.size		__nv_reservedSMEM_offset_0_alias, 0, 64
	.other		__nv_reservedSMEM_offset_0_alias,@"STO_CUDA_RESERVED_SHARED STV_DEFAULT"
__nv_reservedSMEM_offset_0_alias:
	.zero		0
	.zero		64


//--------------------- .nv.constant0._Z15solution_kernelPKfPfmm --------------------------
	.section	.nv.constant0._Z15solution_kernelPKfPfmm,"a",@progbits
	.sectionflags	@""
	.align	4
.nv.constant0._Z15solution_kernelPKfPfmm:
	.zero		928


//--------------------- SYMBOLS --------------------------

	.type		.nv.reservedSmem.offset0,@object
	.size		.nv.reservedSmem.offset0,0x4
